//
// Generated by NVIDIA NVVM Compiler
//
// Compiler Build ID: CL-36424714
// Cuda compilation tools, release 13.0, V13.0.88
// Based on NVVM 20.0.0
//

.version 9.0
.target sm_100
.address_size 64

	// .globl	_Z13toggle_stringPci

.visible .entry _Z13toggle_stringPci(
	.param .u64 .ptr .align 1 _Z13toggle_stringPci_param_0,
	.param .u32 _Z13toggle_stringPci_param_1
)
{
	.reg .pred 	%p<4>;
	.reg .b16 	%rs<8>;
	.reg .b32 	%r<3>;
	.reg .b64 	%rd<5>;

	ld.param.u64 	%rd2, [_Z13toggle_stringPci_param_0];
	ld.param.u32 	%r2, [_Z13toggle_stringPci_param_1];
	mov.u32 	%r1, %tid.x;
	setp.ge.s32 	%p1, %r1, %r2;
	@%p1 bra 	$L__BB0_5;
	cvta.to.global.u64 	%rd3, %rd2;
	cvt.u64.u32 	%rd4, %r1;
	add.s64 	%rd1, %rd3, %rd4;
	ld.global.u8 	%rs1, [%rd1];
	add.s16 	%rs2, %rs1, -65;
	and.b16  	%rs3, %rs2, 255;
	setp.gt.u16 	%p2, %rs3, 25;
	@%p2 bra 	$L__BB0_3;
	add.s16 	%rs7, %rs1, 32;
	st.global.u8 	[%rd1], %rs7;
	bra.uni 	$L__BB0_5;
$L__BB0_3:
	add.s16 	%rs4, %rs1, -97;
	and.b16  	%rs5, %rs4, 255;
	setp.gt.u16 	%p3, %rs5, 25;
	@%p3 bra 	$L__BB0_5;
	add.s16 	%rs6, %rs1, -32;
	st.global.u8 	[%rd1], %rs6;
$L__BB0_5:
	ret;

}


// ===== COMPILED SASS (sm_100) =====

	.target	sm_100

	.elftype	@"ET_EXEC"


//--------------------- .note.nv.tkinfo           --------------------------
	.section	.note.nv.tkinfo,"",@"SHT_NOTE"
	.sectionflags	@"SHF_NOTE_NV_TKINFO"
	.tkinfo
        /*0018*/ 	.word	0x00000002
        /*0030*/ 	.string	""
        /*0030*/ 	.string	"ptxas"
        /*0030*/ 	.string	"Cuda compilation tools, release 13.0, V13.0.88"
        /*0030*/ 	.string	"Build cuda_13.0.r13.0/compiler.36424714_0"
        /*0030*/ 	.string	"-arch sm_100 -m 64 "



//--------------------- .note.nv.cuinfo           --------------------------
	.section	.note.nv.cuinfo,"",@"SHT_NOTE"
	.sectionflags	@"SHF_NOTE_NV_CUINFO"
        /*0018*/ 	.short	0x0002
        /*001a*/ 	.short	0x0064
        /*001c*/ 	.short	0x0082
	.zero		2


//--------------------- .nv.info                  --------------------------
	.section	.nv.info,"",@"SHT_CUDA_INFO"
	.align	4


	//----- nvinfo : EIATTR_REGCOUNT
	.align		4
        /*0000*/ 	.byte	0x04, 0x2f
        /*0002*/ 	.short	(.L_1 - .L_0)
	.align		4
.L_0:
        /*0004*/ 	.word	index@(_Z13toggle_stringPci)
        /*0008*/ 	.word	0x00000008


	//----- nvinfo : EIATTR_FRAME_SIZE
	.align		4
.L_1:
        /*000c*/ 	.byte	0x04, 0x11
        /*000e*/ 	.short	(.L_3 - .L_2)
	.align		4
.L_2:
        /*0010*/ 	.word	index@(_Z13toggle_stringPci)
        /*0014*/ 	.word	0x00000000


	//----- nvinfo : EIATTR_MIN_STACK_SIZE
	.align		4
.L_3:
        /*0018*/ 	.byte	0x04, 0x12
        /*001a*/ 	.short	(.L_5 - .L_4)
	.align		4
.L_4:
        /*001c*/ 	.word	index@(_Z13toggle_stringPci)
        /*0020*/ 	.word	0x00000000
.L_5:


//--------------------- .nv.compat                --------------------------
	.section	.nv.compat,"",@"SHT_CUDA_COMPAT_INFO"
	.align	4
        /*0000*/ 	.byte	0x02, 0x09, 0x00, 0x00, 0x02, 0x02, 0x01, 0x00, 0x02, 0x05, 0x05, 0x00, 0x03, 0x07, 0x01, 0x01
        /*0010*/ 	.byte	0x02, 0x03, 0x00, 0x00, 0x02, 0x06, 0x01, 0x00, 0x04, 0x0b, 0x08, 0x00, 0x09, 0x00, 0x00, 0x00
        /*0020*/ 	.byte	0x00, 0x00, 0x00, 0x00


//--------------------- .nv.info._Z13toggle_stringPci --------------------------
	.section	.nv.info._Z13toggle_stringPci,"",@"SHT_CUDA_INFO"
	.sectionflags	@""
	.align	4


	//----- nvinfo : EIATTR_CUDA_API_VERSION
	.align		4
        /*0000*/ 	.byte	0x04, 0x37
        /*0002*/ 	.short	(.L_7 - .L_6)
.L_6:
        /*0004*/ 	.word	0x00000082


	//----- nvinfo : EIATTR_KPARAM_INFO
	.align		4
.L_7:
        /*0008*/ 	.byte	0x04, 0x17
        /*000a*/ 	.short	(.L_9 - .L_8)
.L_8:
        /*000c*/ 	.word	0x00000000
        /*0010*/ 	.short	0x0001
        /*0012*/ 	.short	0x0008
        /*0014*/ 	.byte	0x00, 0xf0, 0x11, 0x00


	//----- nvinfo : EIATTR_KPARAM_INFO
	.align		4
.L_9:
        /*0018*/ 	.byte	0x04, 0x17
        /*001a*/ 	.short	(.L_11 - .L_10)
.L_10:
        /*001c*/ 	.word	0x00000000
        /*0020*/ 	.short	0x0000
        /*0022*/ 	.short	0x0000
        /*0024*/ 	.byte	0x00, 0xf5, 0x21, 0x00


	//----- nvinfo : EIATTR_SPARSE_MMA_MASK
	.align		4
.L_11:
        /*0028*/ 	.byte	0x03, 0x50
        /*002a*/ 	.short	0x0000


	//----- nvinfo : EIATTR_MAXREG_COUNT
	.align		4
        /*002c*/ 	.byte	0x03, 0x1b
        /*002e*/ 	.short	0x00ff


	//----- nvinfo : EIATTR_MERCURY_ISA_VERSION
	.align		4
        /*0030*/ 	.byte	0x03, 0x5f
        /*0032*/ 	.short	0x0101


	//----- nvinfo : EIATTR_VRC_CTA_INIT_COUNT
	.align		4
        /*0034*/ 	.byte	0x02, 0x4a
	.zero		1
	.zero		1


	//----- nvinfo : EIATTR_EXIT_INSTR_OFFSETS
	.align		4
        /*0038*/ 	.byte	0x04, 0x1c
        /*003a*/ 	.short	(.L_13 - .L_12)


	//   ....[0]....
.L_12:
        /*003c*/ 	.word	0x00000040


	//   ....[1]....
        /*0040*/ 	.word	0x000000f0


	//   ....[2]....
        /*0044*/ 	.word	0x00000130


	//   ....[3]....
        /*0048*/ 	.word	0x00000160


	//----- nvinfo : EIATTR_CBANK_PARAM_SIZE
	.align		4
.L_13:
        /*004c*/ 	.byte	0x03, 0x19
        /*004e*/ 	.short	0x000c


	//----- nvinfo : EIATTR_PARAM_CBANK
	.align		4
        /*0050*/ 	.byte	0x04, 0x0a
        /*0052*/ 	.short	(.L_15 - .L_14)
	.align		4
.L_14:
        /*0054*/ 	.word	index@(.nv.constant0._Z13toggle_stringPci)
        /*0058*/ 	.short	0x0380
        /*005a*/ 	.short	0x000c


	//----- nvinfo : EIATTR_SW_WAR
	.align		4
.L_15:
        /*005c*/ 	.byte	0x04, 0x36
        /*005e*/ 	.short	(.L_17 - .L_16)
.L_16:
        /*0060*/ 	.word	0x00000008
.L_17:


//--------------------- .nv.callgraph             --------------------------
	.section	.nv.callgraph,"",@"SHT_CUDA_CALLGRAPH"
	.align	4
	.sectionentsize	8
	.align		4
        /*0000*/ 	.word	0x00000000
	.align		4
        /*0004*/ 	.word	0xffffffff
	.align		4
        /*0008*/ 	.word	0x00000000
	.align		4
        /*000c*/ 	.word	0xfffffffe
	.align		4
        /*0010*/ 	.word	0x00000000
	.align		4
        /*0014*/ 	.word	0xfffffffd
	.align		4
        /*0018*/ 	.word	0x00000000
	.align		4
        /*001c*/ 	.word	0xfffffffc


//--------------------- .text._Z13toggle_stringPci --------------------------
	.section	.text._Z13toggle_stringPci,"ax",@progbits
	.align	128
        .global         _Z13toggle_stringPci
        .type           _Z13toggle_stringPci,@function
        .size           _Z13toggle_stringPci,(.L_x_1 - _Z13toggle_stringPci)
        .other          _Z13toggle_stringPci,@"STO_CUDA_ENTRY STV_DEFAULT"
_Z13toggle_stringPci:
.text._Z13toggle_stringPci:
[----:B------:R-:W-:Y:S01]  /*0000*/  LDC R1, c[0x0][0x37c] ;  /* 0x0000df00ff017b82 */ /* 0x000fe20000000800 */
[----:B------:R-:W0:Y:S01]  /*0010*/  S2R R2, SR_TID.X ;  /* 0x0000000000027919 */ /* 0x000e220000002100 */
[----:B------:R-:W0:Y:S02]  /*0020*/  LDCU UR4, c[0x0][0x388] ;  /* 0x00007100ff0477ac */ /* 0x000e240008000800 */
[----:B0-----:R-:W-:-:S13]  /*0030*/  ISETP.GE.AND P0, PT, R2, UR4, PT ;  /* 0x0000000402007c0c */ /* 0x001fda000bf06270 */
[----:B------:R-:W-:Y:S05]  /*0040*/  @P0 EXIT ;  /* 0x000000000000094d */ /* 0x000fea0003800000 */
[----:B------:R-:W0:Y:S01]  /*0050*/  LDCU.64 UR6, c[0x0][0x380] ;  /* 0x00007000ff0677ac */ /* 0x000e220008000a00 */
[----:B------:R-:W1:Y:S01]  /*0060*/  LDCU.64 UR4, c[0x0][0x358] ;  /* 0x00006b00ff0477ac */ /* 0x000e620008000a00 */
[----:B0-----:R-:W-:-:S05]  /*0070*/  IADD3 R2, P0, PT, R2, UR6, RZ ;  /* 0x0000000602027c10 */ /* 0x001fca000ff1e0ff */
[----:B------:R-:W-:-:S05]  /*0080*/  IMAD.X R3, RZ, RZ, UR7, P0 ;  /* 0x00000007ff037e24 */ /* 0x000fca00080e06ff */
[----:B-1----:R-:W2:Y:S02]  /*0090*/  LDG.E.U8 R0, desc[UR4][R2.64] ;  /* 0x0000000402007981 */ /* 0x002ea4000c1e1100 */
[----:B--2---:R-:W-:-:S05]  /*00a0*/  VIADD R4, R0, 0xffffffbf ;  /* 0xffffffbf00047836 */ /* 0x004fca0000000000 */
[----:B------:R-:W-:-:S04]  /*00b0*/  LOP3.LUT R4, R4, 0xff, RZ, 0xc0, !PT ;  /* 0x000000ff04047812 */ /* 0x000fc800078ec0ff */
[----:B------:R-:W-:-:S13]  /*00c0*/  ISETP.GT.U32.AND P0, PT, R4, 0x19, PT ;  /* 0x000000190400780c */ /* 0x000fda0003f04070 */
[----:B------:R-:W-:-:S05]  /*00d0*/  @!P0 VIADD R5, R0, 0x20 ;  /* 0x0000002000058836 */ /* 0x000fca0000000000 */
[----:B------:R0:W-:Y:S01]  /*00e0*/  @!P0 STG.E.U8 desc[UR4][R2.64], R5 ;  /* 0x0000000502008986 */ /* 0x0001e2000c101104 */
[----:B------:R-:W-:Y:S05]  /*00f0*/  @!P0 EXIT ;  /* 0x000000000000894d */ /* 0x000fea0003800000 */
[----:B------:R-:W-:-:S05]  /*0100*/  VIADD R4, R0, 0xffffff9f ;  /* 0xffffff9f00047836 */ /* 0x000fca0000000000 */
[----:B------:R-:W-:-:S04]  /*0110*/  LOP3.LUT R4, R4, 0xff, RZ, 0xc0, !PT ;  /* 0x000000ff04047812 */ /* 0x000fc800078ec0ff */
[----:B------:R-:W-:-:S13]  /*0120*/  ISETP.GT.U32.AND P0, PT, R4, 0x19, PT ;  /* 0x000000190400780c */ /* 0x000fda0003f04070 */
[----:B------:R-:W-:Y:S05]  /*0130*/  @P0 EXIT ;  /* 0x000000000000094d */ /* 0x000fea0003800000 */
[----:B0-----:R-:W-:-:S05]  /*0140*/  VIADD R5, R0, 0xffffffe0 ;  /* 0xffffffe000057836 */ /* 0x001fca0000000000 */
[----:B------:R-:W-:Y:S01]  /*0150*/  STG.E.U8 desc[UR4][R2.64], R5 ;  /* 0x0000000502007986 */ /* 0x000fe2000c101104 */
[----:B------:R-:W-:Y:S05]  /*0160*/  EXIT ;  /* 0x000000000000794d */ /* 0x000fea0003800000 */
.L_x_0:
[----:B------:R-:W-:-:S00]  /*0170*/  BRA `(.L_x_0) ;  /* 0xfffffffc00fc7947 */ /* 0x000fc0000383ffff */
[----:B------:R-:W-:-:S00]  /*0180*/  NOP ;  /* 0x0000000000007918 */ /* 0x000fc00000000000 */
[----:B------:R-:W-:-:S00]  /*0190*/  NOP ;  /* 0x0000000000007918 */ /* 0x000fc00000000000 */
[----:B------:R-:W-:-:S00]  /*01a0*/  NOP ;  /* 0x0000000000007918 */ /* 0x000fc00000000000 */
[----:B------:R-:W-:-:S00]  /*01b0*/  NOP ;  /* 0x0000000000007918 */ /* 0x000fc00000000000 */
[----:B------:R-:W-:-:S00]  /*01c0*/  NOP ;  /* 0x0000000000007918 */ /* 0x000fc00000000000 */
[----:B------:R-:W-:-:S00]  /*01d0*/  NOP ;  /* 0x0000000000007918 */ /* 0x000fc00000000000 */
[----:B------:R-:W-:-:S00]  /*01e0*/  NOP ;  /* 0x0000000000007918 */ /* 0x000fc00000000000 */
[----:B------:R-:W-:-:S00]  /*01f0*/  NOP ;  /* 0x0000000000007918 */ /* 0x000fc00000000000 */
.L_x_1:


//--------------------- .nv.shared.reserved.0     --------------------------
	.section	.nv.shared.reserved.0,"aw",@nobits
	.weak		__nv_reservedSMEM_offset_0_alias
	.size		__nv_reservedSMEM_offset_0_alias, 0, 64
	.other		__nv_reservedSMEM_offset_0_alias,@"STO_CUDA_RESERVED_SHARED STV_DEFAULT"
__nv_reservedSMEM_offset_0_alias:
	.zero		0
	.zero		64


//--------------------- .nv.constant0._Z13toggle_stringPci --------------------------
	.section	.nv.constant0._Z13toggle_stringPci,"a",@progbits
	.sectionflags	@""
	.align	4
.nv.constant0._Z13toggle_stringPci:
	.zero		908


//--------------------- SYMBOLS --------------------------

	.type		.nv.reservedSmem.offset0,@object
	.size		.nv.reservedSmem.offset0,0x4
